//
// Generated by NVIDIA NVVM Compiler
//
// Compiler Build ID: CL-36424714
// Cuda compilation tools, release 13.0, V13.0.88
// Based on NVVM 20.0.0
//

.version 9.0
.target sm_100
.address_size 64

	// .globl	_Z14stencil_kernelPfS_i
// _ZZ14stencil_kernelPfS_iE8inCurr_s has been demoted

.visible .entry _Z14stencil_kernelPfS_i(
	.param .u64 .ptr .align 1 _Z14stencil_kernelPfS_i_param_0,
	.param .u64 .ptr .align 1 _Z14stencil_kernelPfS_i_param_1,
	.param .u32 _Z14stencil_kernelPfS_i_param_2
)
{
	.reg .pred 	%p<107>;
	.reg .b32 	%r<58>;
	.reg .b32 	%f<96>;
	.reg .b64 	%rd<33>;
	// demoted variable
	.shared .align 4 .b8 _ZZ14stencil_kernelPfS_iE8inCurr_s[256];
	ld.param.u64 	%rd3, [_Z14stencil_kernelPfS_i_param_0];
	ld.param.u64 	%rd4, [_Z14stencil_kernelPfS_i_param_1];
	ld.param.u32 	%r17, [_Z14stencil_kernelPfS_i_param_2];
	cvta.to.global.u64 	%rd1, %rd4;
	cvta.to.global.u64 	%rd2, %rd3;
	mov.u32 	%r18, %ctaid.z;
	mul.lo.s32 	%r2, %r18, 6;
	mov.u32 	%r19, %ctaid.y;
	mov.u32 	%r3, %tid.y;
	mad.lo.s32 	%r4, %r19, 6, %r3;
	add.s32 	%r5, %r4, -1;
	setp.ne.s32 	%p4, %r4, 0;
	mov.u32 	%r20, %ctaid.x;
	mov.u32 	%r6, %tid.x;
	mad.lo.s32 	%r21, %r20, 6, %r6;
	add.s32 	%r7, %r21, -1;
	setp.ne.s32 	%p5, %r18, 0;
	setp.le.s32 	%p6, %r2, %r17;
	and.pred  	%p7, %p5, %p6;
	setp.le.s32 	%p8, %r4, %r17;
	and.pred  	%p1, %p4, %p8;
	and.pred  	%p10, %p7, %p1;
	not.pred 	%p11, %p10;
	setp.lt.s32 	%p12, %r7, 0;
	or.pred  	%p13, %p12, %p11;
	setp.ge.s32 	%p14, %r7, %r17;
	or.pred  	%p15, %p14, %p13;
	@%p15 bra 	$L__BB0_2;
	add.s32 	%r22, %r2, -1;
	mad.lo.s32 	%r23, %r17, %r22, %r5;
	mad.lo.s32 	%r24, %r23, %r17, %r7;
	mul.wide.s32 	%rd5, %r24, 4;
	add.s64 	%rd6, %rd2, %rd5;
	ld.global.f32 	%f89, [%rd6];
$L__BB0_2:
	setp.ge.s32 	%p16, %r7, %r17;
	setp.lt.s32 	%p17, %r7, 0;
	setp.ge.s32 	%p18, %r2, %r17;
	not.pred 	%p19, %p1;
	or.pred  	%p20, %p18, %p19;
	or.pred  	%p21, %p17, %p20;
	shl.b32 	%r25, %r3, 5;
	mov.u32 	%r26, _ZZ14stencil_kernelPfS_iE8inCurr_s;
	add.s32 	%r27, %r26, %r25;
	shl.b32 	%r28, %r6, 2;
	add.s32 	%r8, %r27, %r28;
	or.pred  	%p22, %p16, %p21;
	@%p22 bra 	$L__BB0_4;
	mad.lo.s32 	%r29, %r17, %r2, %r5;
	mad.lo.s32 	%r30, %r29, %r17, %r7;
	mul.wide.u32 	%rd7, %r30, 4;
	add.s64 	%rd8, %rd2, %rd7;
	ld.global.f32 	%f21, [%rd8];
	st.shared.f32 	[%r8], %f21;
$L__BB0_4:
	setp.ge.s32 	%p23, %r7, %r17;
	setp.lt.s32 	%p24, %r7, 0;
	bar.sync 	0;
	add.s32 	%r9, %r17, -1;
	setp.gt.u32 	%p25, %r4, 1;
	setp.lt.s32 	%p26, %r4, %r17;
	and.pred  	%p27, %p25, %p26;
	setp.gt.s32 	%p28, %r7, 0;
	and.pred  	%p2, %p27, %p28;
	add.s32 	%r31, %r3, -7;
	add.s32 	%r32, %r6, -7;
	min.u32 	%r33, %r31, %r32;
	setp.lt.u32 	%p3, %r33, -6;
	add.s32 	%r10, %r2, 1;
	setp.ge.s32 	%p29, %r10, %r17;
	not.pred 	%p30, %p1;
	or.pred  	%p31, %p29, %p30;
	or.pred  	%p32, %p23, %p31;
	or.pred  	%p33, %p32, %p24;
	@%p33 bra 	$L__BB0_6;
	mad.lo.s32 	%r34, %r10, %r17, %r5;
	mad.lo.s32 	%r35, %r34, %r17, %r7;
	mul.wide.s32 	%rd9, %r35, 4;
	add.s64 	%rd10, %rd2, %rd9;
	ld.global.f32 	%f91, [%rd10];
$L__BB0_6:
	setp.ge.s32 	%p34, %r7, %r9;
	setp.ne.s32 	%p35, %r18, 0;
	bar.sync 	0;
	setp.lt.s32 	%p36, %r2, %r9;
	and.pred  	%p37, %p35, %p36;
	and.pred  	%p38, %p37, %p2;
	not.pred 	%p39, %p38;
	or.pred  	%p40, %p39, %p34;
	or.pred  	%p41, %p40, %p3;
	@%p41 bra 	$L__BB0_8;
	ld.shared.f32 	%f23, [%r8];
	ld.shared.f32 	%f24, [%r8+-4];
	ld.shared.f32 	%f25, [%r8+4];
	add.f32 	%f26, %f24, %f25;
	ld.shared.f32 	%f27, [%r8+32];
	add.f32 	%f28, %f26, %f27;
	ld.shared.f32 	%f29, [%r8+-32];
	add.f32 	%f30, %f28, %f29;
	add.f32 	%f31, %f89, %f30;
	add.f32 	%f32, %f91, %f31;
	fma.rn.f32 	%f33, %f32, 0f40000000, %f23;
	mad.lo.s32 	%r36, %r2, %r17, %r5;
	mad.lo.s32 	%r37, %r36, %r17, %r7;
	mul.wide.s32 	%rd11, %r37, 4;
	add.s64 	%rd12, %rd1, %rd11;
	st.global.f32 	[%rd12], %f33;
$L__BB0_8:
	setp.ge.s32 	%p42, %r7, %r17;
	setp.lt.s32 	%p43, %r7, 0;
	bar.sync 	0;
	ld.shared.f32 	%f5, [%r8];
	st.shared.f32 	[%r8], %f91;
	add.s32 	%r11, %r2, 2;
	setp.ge.s32 	%p44, %r11, %r17;
	not.pred 	%p45, %p1;
	or.pred  	%p46, %p44, %p45;
	or.pred  	%p47, %p42, %p46;
	or.pred  	%p48, %p47, %p43;
	@%p48 bra 	$L__BB0_10;
	mad.lo.s32 	%r38, %r11, %r17, %r5;
	mad.lo.s32 	%r39, %r38, %r17, %r7;
	mul.wide.s32 	%rd13, %r39, 4;
	add.s64 	%rd14, %rd2, %rd13;
	ld.global.f32 	%f91, [%rd14];
$L__BB0_10:
	setp.ge.s32 	%p49, %r7, %r9;
	bar.sync 	0;
	setp.ge.s32 	%p50, %r10, %r9;
	not.pred 	%p51, %p2;
	or.pred  	%p52, %p50, %p51;
	or.pred  	%p53, %p52, %p49;
	or.pred  	%p54, %p53, %p3;
	@%p54 bra 	$L__BB0_12;
	ld.shared.f32 	%f34, [%r8];
	ld.shared.f32 	%f35, [%r8+-4];
	ld.shared.f32 	%f36, [%r8+4];
	add.f32 	%f37, %f35, %f36;
	ld.shared.f32 	%f38, [%r8+32];
	add.f32 	%f39, %f37, %f38;
	ld.shared.f32 	%f40, [%r8+-32];
	add.f32 	%f41, %f39, %f40;
	add.f32 	%f42, %f5, %f41;
	add.f32 	%f43, %f91, %f42;
	fma.rn.f32 	%f44, %f43, 0f40000000, %f34;
	mad.lo.s32 	%r40, %r10, %r17, %r5;
	mad.lo.s32 	%r41, %r40, %r17, %r7;
	mul.wide.s32 	%rd15, %r41, 4;
	add.s64 	%rd16, %rd1, %rd15;
	st.global.f32 	[%rd16], %f44;
$L__BB0_12:
	setp.ge.s32 	%p55, %r7, %r17;
	setp.lt.s32 	%p56, %r7, 0;
	bar.sync 	0;
	ld.shared.f32 	%f8, [%r8];
	st.shared.f32 	[%r8], %f91;
	add.s32 	%r12, %r2, 3;
	setp.ge.s32 	%p57, %r12, %r17;
	not.pred 	%p58, %p1;
	or.pred  	%p59, %p57, %p58;
	or.pred  	%p60, %p55, %p59;
	or.pred  	%p61, %p60, %p56;
	@%p61 bra 	$L__BB0_14;
	mad.lo.s32 	%r42, %r12, %r17, %r5;
	mad.lo.s32 	%r43, %r42, %r17, %r7;
	mul.wide.s32 	%rd17, %r43, 4;
	add.s64 	%rd18, %rd2, %rd17;
	ld.global.f32 	%f91, [%rd18];
$L__BB0_14:
	setp.ge.s32 	%p62, %r7, %r9;
	bar.sync 	0;
	setp.ge.s32 	%p63, %r11, %r9;
	not.pred 	%p64, %p2;
	or.pred  	%p65, %p63, %p64;
	or.pred  	%p66, %p65, %p62;
	or.pred  	%p67, %p66, %p3;
	@%p67 bra 	$L__BB0_16;
	ld.shared.f32 	%f45, [%r8];
	ld.shared.f32 	%f46, [%r8+-4];
	ld.shared.f32 	%f47, [%r8+4];
	add.f32 	%f48, %f46, %f47;
	ld.shared.f32 	%f49, [%r8+32];
	add.f32 	%f50, %f48, %f49;
	ld.shared.f32 	%f51, [%r8+-32];
	add.f32 	%f52, %f50, %f51;
	add.f32 	%f53, %f8, %f52;
	add.f32 	%f54, %f91, %f53;
	fma.rn.f32 	%f55, %f54, 0f40000000, %f45;
	mad.lo.s32 	%r44, %r11, %r17, %r5;
	mad.lo.s32 	%r45, %r44, %r17, %r7;
	mul.wide.s32 	%rd19, %r45, 4;
	add.s64 	%rd20, %rd1, %rd19;
	st.global.f32 	[%rd20], %f55;
$L__BB0_16:
	setp.ge.s32 	%p68, %r7, %r17;
	setp.lt.s32 	%p69, %r7, 0;
	bar.sync 	0;
	ld.shared.f32 	%f11, [%r8];
	st.shared.f32 	[%r8], %f91;
	add.s32 	%r13, %r2, 4;
	setp.ge.s32 	%p70, %r13, %r17;
	not.pred 	%p71, %p1;
	or.pred  	%p72, %p70, %p71;
	or.pred  	%p73, %p68, %p72;
	or.pred  	%p74, %p73, %p69;
	@%p74 bra 	$L__BB0_18;
	mad.lo.s32 	%r46, %r13, %r17, %r5;
	mad.lo.s32 	%r47, %r46, %r17, %r7;
	mul.wide.s32 	%rd21, %r47, 4;
	add.s64 	%rd22, %rd2, %rd21;
	ld.global.f32 	%f91, [%rd22];
$L__BB0_18:
	setp.ge.s32 	%p75, %r7, %r9;
	bar.sync 	0;
	setp.ge.s32 	%p76, %r12, %r9;
	not.pred 	%p77, %p2;
	or.pred  	%p78, %p76, %p77;
	or.pred  	%p79, %p78, %p75;
	or.pred  	%p80, %p79, %p3;
	@%p80 bra 	$L__BB0_20;
	ld.shared.f32 	%f56, [%r8];
	ld.shared.f32 	%f57, [%r8+-4];
	ld.shared.f32 	%f58, [%r8+4];
	add.f32 	%f59, %f57, %f58;
	ld.shared.f32 	%f60, [%r8+32];
	add.f32 	%f61, %f59, %f60;
	ld.shared.f32 	%f62, [%r8+-32];
	add.f32 	%f63, %f61, %f62;
	add.f32 	%f64, %f11, %f63;
	add.f32 	%f65, %f91, %f64;
	fma.rn.f32 	%f66, %f65, 0f40000000, %f56;
	mad.lo.s32 	%r48, %r12, %r17, %r5;
	mad.lo.s32 	%r49, %r48, %r17, %r7;
	mul.wide.s32 	%rd23, %r49, 4;
	add.s64 	%rd24, %rd1, %rd23;
	st.global.f32 	[%rd24], %f66;
$L__BB0_20:
	setp.ge.s32 	%p81, %r7, %r17;
	setp.lt.s32 	%p82, %r7, 0;
	bar.sync 	0;
	ld.shared.f32 	%f14, [%r8];
	st.shared.f32 	[%r8], %f91;
	add.s32 	%r14, %r2, 5;
	setp.ge.s32 	%p83, %r14, %r17;
	not.pred 	%p84, %p1;
	or.pred  	%p85, %p83, %p84;
	or.pred  	%p86, %p81, %p85;
	or.pred  	%p87, %p86, %p82;
	@%p87 bra 	$L__BB0_22;
	mad.lo.s32 	%r50, %r14, %r17, %r5;
	mad.lo.s32 	%r51, %r50, %r17, %r7;
	mul.wide.s32 	%rd25, %r51, 4;
	add.s64 	%rd26, %rd2, %rd25;
	ld.global.f32 	%f91, [%rd26];
$L__BB0_22:
	setp.ge.s32 	%p88, %r7, %r9;
	bar.sync 	0;
	setp.ge.s32 	%p89, %r13, %r9;
	not.pred 	%p90, %p2;
	or.pred  	%p91, %p89, %p90;
	or.pred  	%p92, %p91, %p88;
	or.pred  	%p93, %p92, %p3;
	@%p93 bra 	$L__BB0_24;
	ld.shared.f32 	%f67, [%r8];
	ld.shared.f32 	%f68, [%r8+-4];
	ld.shared.f32 	%f69, [%r8+4];
	add.f32 	%f70, %f68, %f69;
	ld.shared.f32 	%f71, [%r8+32];
	add.f32 	%f72, %f70, %f71;
	ld.shared.f32 	%f73, [%r8+-32];
	add.f32 	%f74, %f72, %f73;
	add.f32 	%f75, %f14, %f74;
	add.f32 	%f76, %f91, %f75;
	fma.rn.f32 	%f77, %f76, 0f40000000, %f67;
	mad.lo.s32 	%r52, %r13, %r17, %r5;
	mad.lo.s32 	%r53, %r52, %r17, %r7;
	mul.wide.s32 	%rd27, %r53, 4;
	add.s64 	%rd28, %rd1, %rd27;
	st.global.f32 	[%rd28], %f77;
$L__BB0_24:
	setp.ge.s32 	%p94, %r7, %r17;
	setp.lt.s32 	%p95, %r7, 0;
	bar.sync 	0;
	ld.shared.f32 	%f17, [%r8];
	st.shared.f32 	[%r8], %f91;
	add.s32 	%r15, %r2, 6;
	setp.ge.s32 	%p96, %r15, %r17;
	not.pred 	%p97, %p1;
	or.pred  	%p98, %p96, %p97;
	or.pred  	%p99, %p94, %p98;
	or.pred  	%p100, %p99, %p95;
	@%p100 bra 	$L__BB0_26;
	mad.lo.s32 	%r54, %r15, %r17, %r5;
	mad.lo.s32 	%r55, %r54, %r17, %r7;
	mul.wide.s32 	%rd29, %r55, 4;
	add.s64 	%rd30, %rd2, %rd29;
	ld.global.f32 	%f91, [%rd30];
$L__BB0_26:
	setp.ge.s32 	%p101, %r7, %r9;
	bar.sync 	0;
	setp.ge.s32 	%p102, %r14, %r9;
	not.pred 	%p103, %p2;
	or.pred  	%p104, %p102, %p103;
	or.pred  	%p105, %p104, %p101;
	or.pred  	%p106, %p105, %p3;
	@%p106 bra 	$L__BB0_28;
	ld.shared.f32 	%f78, [%r8];
	ld.shared.f32 	%f79, [%r8+-4];
	ld.shared.f32 	%f80, [%r8+4];
	add.f32 	%f81, %f79, %f80;
	ld.shared.f32 	%f82, [%r8+32];
	add.f32 	%f83, %f81, %f82;
	ld.shared.f32 	%f84, [%r8+-32];
	add.f32 	%f85, %f83, %f84;
	add.f32 	%f86, %f17, %f85;
	add.f32 	%f87, %f91, %f86;
	fma.rn.f32 	%f88, %f87, 0f40000000, %f78;
	mad.lo.s32 	%r56, %r14, %r17, %r5;
	mad.lo.s32 	%r57, %r56, %r17, %r7;
	mul.wide.s32 	%rd31, %r57, 4;
	add.s64 	%rd32, %rd1, %rd31;
	st.global.f32 	[%rd32], %f88;
$L__BB0_28:
	bar.sync 	0;
	st.shared.f32 	[%r8], %f91;
	ret;

}


// ===== COMPILED SASS (sm_100) =====

	.target	sm_100

	.elftype	@"ET_EXEC"


//--------------------- .note.nv.tkinfo           --------------------------
	.section	.note.nv.tkinfo,"",@"SHT_NOTE"
	.sectionflags	@"SHF_NOTE_NV_TKINFO"
	.tkinfo
        /*0018*/ 	.word	0x00000002
        /*0030*/ 	.string	""
        /*0030*/ 	.string	"ptxas"
        /*0030*/ 	.string	"Cuda compilation tools, release 13.0, V13.0.88"
        /*0030*/ 	.string	"Build cuda_13.0.r13.0/compiler.36424714_0"
        /*0030*/ 	.string	"-arch sm_100 -m 64 "



//--------------------- .note.nv.cuinfo           --------------------------
	.section	.note.nv.cuinfo,"",@"SHT_NOTE"
	.sectionflags	@"SHF_NOTE_NV_CUINFO"
        /*0018*/ 	.short	0x0002
        /*001a*/ 	.short	0x0064
        /*001c*/ 	.short	0x0082
	.zero		2


//--------------------- .nv.info                  --------------------------
	.section	.nv.info,"",@"SHT_CUDA_INFO"
	.align	4


	//----- nvinfo : EIATTR_REGCOUNT
	.align		4
        /*0000*/ 	.byte	0x04, 0x2f
        /*0002*/ 	.short	(.L_1 - .L_0)
	.align		4
.L_0:
        /*0004*/ 	.word	index@(_Z14stencil_kernelPfS_i)
        /*0008*/ 	.word	0x00000019


	//----- nvinfo : EIATTR_FRAME_SIZE
	.align		4
.L_1:
        /*000c*/ 	.byte	0x04, 0x11
        /*000e*/ 	.short	(.L_3 - .L_2)
	.align		4
.L_2:
        /*0010*/ 	.word	index@(_Z14stencil_kernelPfS_i)
        /*0014*/ 	.word	0x00000000


	//----- nvinfo : EIATTR_MIN_STACK_SIZE
	.align		4
.L_3:
        /*0018*/ 	.byte	0x04, 0x12
        /*001a*/ 	.short	(.L_5 - .L_4)
	.align		4
.L_4:
        /*001c*/ 	.word	index@(_Z14stencil_kernelPfS_i)
        /*0020*/ 	.word	0x00000000
.L_5:


//--------------------- .nv.compat                --------------------------
	.section	.nv.compat,"",@"SHT_CUDA_COMPAT_INFO"
	.align	4
        /*0000*/ 	.byte	0x02, 0x09, 0x00, 0x00, 0x02, 0x02, 0x01, 0x00, 0x02, 0x05, 0x05, 0x00, 0x03, 0x07, 0x01, 0x01
        /*0010*/ 	.byte	0x02, 0x03, 0x00, 0x00, 0x02, 0x06, 0x01, 0x00, 0x04, 0x0b, 0x08, 0x00, 0x09, 0x00, 0x00, 0x00
        /*0020*/ 	.byte	0x00, 0x00, 0x00, 0x00


//--------------------- .nv.info._Z14stencil_kernelPfS_i --------------------------
	.section	.nv.info._Z14stencil_kernelPfS_i,"",@"SHT_CUDA_INFO"
	.sectionflags	@""
	.align	4


	//----- nvinfo : EIATTR_CUDA_API_VERSION
	.align		4
        /*0000*/ 	.byte	0x04, 0x37
        /*0002*/ 	.short	(.L_7 - .L_6)
.L_6:
        /*0004*/ 	.word	0x00000082


	//----- nvinfo : EIATTR_KPARAM_INFO
	.align		4
.L_7:
        /*0008*/ 	.byte	0x04, 0x17
        /*000a*/ 	.short	(.L_9 - .L_8)
.L_8:
        /*000c*/ 	.word	0x00000000
        /*0010*/ 	.short	0x0002
        /*0012*/ 	.short	0x0010
        /*0014*/ 	.byte	0x00, 0xf0, 0x11, 0x00


	//----- nvinfo : EIATTR_KPARAM_INFO
	.align		4
.L_9:
        /*0018*/ 	.byte	0x04, 0x17
        /*001a*/ 	.short	(.L_11 - .L_10)
.L_10:
        /*001c*/ 	.word	0x00000000
        /*0020*/ 	.short	0x0001
        /*0022*/ 	.short	0x0008
        /*0024*/ 	.byte	0x00, 0xf5, 0x21, 0x00


	//----- nvinfo : EIATTR_KPARAM_INFO
	.align		4
.L_11:
        /*0028*/ 	.byte	0x04, 0x17
        /*002a*/ 	.short	(.L_13 - .L_12)
.L_12:
        /*002c*/ 	.word	0x00000000
        /*0030*/ 	.short	0x0000
        /*0032*/ 	.short	0x0000
        /*0034*/ 	.byte	0x00, 0xf5, 0x21, 0x00


	//----- nvinfo : EIATTR_SPARSE_MMA_MASK
	.align		4
.L_13:
        /*0038*/ 	.byte	0x03, 0x50
        /*003a*/ 	.short	0x0000


	//----- nvinfo : EIATTR_MAXREG_COUNT
	.align		4
        /*003c*/ 	.byte	0x03, 0x1b
        /*003e*/ 	.short	0x00ff


	//----- nvinfo : EIATTR_NUM_BARRIERS
	.align		4
        /*0040*/ 	.byte	0x02, 0x4c
        /*0042*/ 	.byte	0x01
	.zero		1


	//----- nvinfo : EIATTR_MERCURY_ISA_VERSION
	.align		4
        /*0044*/ 	.byte	0x03, 0x5f
        /*0046*/ 	.short	0x0101


	//----- nvinfo : EIATTR_VRC_CTA_INIT_COUNT
	.align		4
        /*0048*/ 	.byte	0x02, 0x4a
	.zero		1
	.zero		1


	//----- nvinfo : EIATTR_EXIT_INSTR_OFFSETS
	.align		4
        /*004c*/ 	.byte	0x04, 0x1c
        /*004e*/ 	.short	(.L_15 - .L_14)


	//   ....[0]....
.L_14:
        /*0050*/ 	.word	0x00001020


	//----- nvinfo : EIATTR_CRS_STACK_SIZE
	.align		4
.L_15:
        /*0054*/ 	.byte	0x04, 0x1e
        /*0056*/ 	.short	(.L_17 - .L_16)
.L_16:
        /*0058*/ 	.word	0x00000000


	//----- nvinfo : EIATTR_CBANK_PARAM_SIZE
	.align		4
.L_17:
        /*005c*/ 	.byte	0x03, 0x19
        /*005e*/ 	.short	0x0014


	//----- nvinfo : EIATTR_PARAM_CBANK
	.align		4
        /*0060*/ 	.byte	0x04, 0x0a
        /*0062*/ 	.short	(.L_19 - .L_18)
	.align		4
.L_18:
        /*0064*/ 	.word	index@(.nv.constant0._Z14stencil_kernelPfS_i)
        /*0068*/ 	.short	0x0380
        /*006a*/ 	.short	0x0014


	//----- nvinfo : EIATTR_SW_WAR
	.align		4
.L_19:
        /*006c*/ 	.byte	0x04, 0x36
        /*006e*/ 	.short	(.L_21 - .L_20)
.L_20:
        /*0070*/ 	.word	0x00000008
.L_21:


//--------------------- .nv.callgraph             --------------------------
	.section	.nv.callgraph,"",@"SHT_CUDA_CALLGRAPH"
	.align	4
	.sectionentsize	8
	.align		4
        /*0000*/ 	.word	0x00000000
	.align		4
        /*0004*/ 	.word	0xffffffff
	.align		4
        /*0008*/ 	.word	0x00000000
	.align		4
        /*000c*/ 	.word	0xfffffffe
	.align		4
        /*0010*/ 	.word	0x00000000
	.align		4
        /*0014*/ 	.word	0xfffffffd
	.align		4
        /*0018*/ 	.word	0x00000000
	.align		4
        /*001c*/ 	.word	0xfffffffc


//--------------------- .text._Z14stencil_kernelPfS_i --------------------------
	.section	.text._Z14stencil_kernelPfS_i,"ax",@progbits
	.align	128
        .global         _Z14stencil_kernelPfS_i
        .type           _Z14stencil_kernelPfS_i,@function
        .size           _Z14stencil_kernelPfS_i,(.L_x_13 - _Z14stencil_kernelPfS_i)
        .other          _Z14stencil_kernelPfS_i,@"STO_CUDA_ENTRY STV_DEFAULT"
_Z14stencil_kernelPfS_i:
.text._Z14stencil_kernelPfS_i:
[----:B------:R-:W-:Y:S01]  /*0000*/  LDC R1, c[0x0][0x37c] ;  /* 0x0000df00ff017b82 */ /* 0x000fe20000000800 */
[----:B------:R-:W0:Y:S01]  /*0010*/  S2R R6, SR_CTAID.Y ;  /* 0x0000000000067919 */ /* 0x000e220000002600 */
[----:B------:R-:W1:Y:S01]  /*0020*/  LDCU UR8, c[0x0][0x390] ;  /* 0x00007200ff0877ac */ /* 0x000e620008000800 */
[----:B------:R-:W0:Y:S01]  /*0030*/  S2R R9, SR_TID.Y ;  /* 0x0000000000097919 */ /* 0x000e220000002200 */
[----:B------:R-:W2:Y:S01]  /*0040*/  LDCU.64 UR6, c[0x0][0x358] ;  /* 0x00006b00ff0677ac */ /* 0x000ea20008000a00 */
[----:B------:R-:W3:Y:S01]  /*0050*/  S2R R3, SR_CTAID.X ;  /* 0x0000000000037919 */ /* 0x000ee20000002500 */
[----:B------:R-:W3:Y:S01]  /*0060*/  S2R R12, SR_TID.X ;  /* 0x00000000000c7919 */ /* 0x000ee20000002100 */
[----:B------:R-:W4:Y:S01]  /*0070*/  S2R R13, SR_CTAID.Z ;  /* 0x00000000000d7919 */ /* 0x000f220000002700 */
[----:B0-----:R-:W-:-:S05]  /*0080*/  IMAD R6, R6, 0x6, R9 ;  /* 0x0000000606067824 */ /* 0x001fca00078e0209 */
[----:B-1----:R-:W-:Y:S01]  /*0090*/  ISETP.GT.AND P0, PT, R6, UR8, PT ;  /* 0x0000000806007c0c */ /* 0x002fe2000bf04270 */
[----:B---3--:R-:W-:-:S03]  /*00a0*/  IMAD R2, R3, 0x6, R12 ;  /* 0x0000000603027824 */ /* 0x008fc600078e020c */
[C---:B------:R-:W-:Y:S02]  /*00b0*/  ISETP.NE.AND P0, PT, R6.reuse, RZ, !P0 ;  /* 0x000000ff0600720c */ /* 0x040fe40004705270 */
[----:B------:R-:W-:Y:S01]  /*00c0*/  IADD3 R3, PT, PT, R6, -0x1, RZ ;  /* 0xffffffff06037810 */ /* 0x000fe20007ffe0ff */
[----:B----4-:R-:W-:Y:S01]  /*00d0*/  IMAD R0, R13, 0x6, RZ ;  /* 0x000000060d007824 */ /* 0x010fe200078e02ff */
[----:B------:R-:W-:-:S04]  /*00e0*/  IADD3 R2, PT, PT, R2, -0x1, RZ ;  /* 0xffffffff02027810 */ /* 0x000fc80007ffe0ff */
[----:B------:R-:W-:-:S04]  /*00f0*/  ISETP.GE.OR P1, PT, R0, UR8, !P0 ;  /* 0x0000000800007c0c */ /* 0x000fc8000c726670 */
[----:B------:R-:W-:-:S04]  /*0100*/  ISETP.LT.OR P1, PT, R2, RZ, P1 ;  /* 0x000000ff0200720c */ /* 0x000fc80000f21670 */
[----:B------:R-:W-:-:S13]  /*0110*/  ISETP.GE.OR P1, PT, R2, UR8, P1 ;  /* 0x0000000802007c0c */ /* 0x000fda0008f26670 */
[----:B------:R-:W0:Y:S01]  /*0120*/  @!P1 LDC.64 R10, c[0x0][0x380] ;  /* 0x0000e000ff0a9b82 */ /* 0x000e220000000a00 */
[----:B------:R-:W-:-:S04]  /*0130*/  @!P1 IMAD R5, R0, UR8, R3 ;  /* 0x0000000800059c24 */ /* 0x000fc8000f8e0203 */
[----:B------:R-:W-:-:S04]  /*0140*/  @!P1 IMAD R5, R5, UR8, R2 ;  /* 0x0000000805059c24 */ /* 0x000fc8000f8e0202 */
[----:B0-----:R-:W-:-:S05]  /*0150*/  @!P1 IMAD.WIDE.U32 R10, R5, 0x4, R10 ;  /* 0x00000004050a9825 */ /* 0x001fca00078e000a */
[----:B--2---:R0:W2:Y:S01]  /*0160*/  @!P1 LDG.E R18, desc[UR6][R10.64] ;  /* 0x000000060a129981 */ /* 0x0040a2000c1e1900 */
[C---:B------:R-:W-:Y:S01]  /*0170*/  ISETP.GT.AND P2, PT, R0.reuse, UR8, PT ;  /* 0x0000000800007c0c */ /* 0x040fe2000bf44270 */
[----:B------:R-:W1:Y:S01]  /*0180*/  S2UR UR5, SR_CgaCtaId ;  /* 0x00000000000579c3 */ /* 0x000e620000008800 */
[----:B------:R-:W-:Y:S01]  /*0190*/  IADD3 R8, PT, PT, R0, 0x1, RZ ;  /* 0x0000000100087810 */ /* 0x000fe20007ffe0ff */
[----:B------:R-:W-:Y:S01]  /*01a0*/  UMOV UR4, 0x400 ;  /* 0x0000040000047882 */ /* 0x000fe20000000000 */
[----:B------:R-:W-:Y:S02]  /*01b0*/  ISETP.NE.AND P2, PT, R13, RZ, !P2 ;  /* 0x000000ff0d00720c */ /* 0x000fe40005745270 */
[----:B------:R-:W-:Y:S02]  /*01c0*/  ISETP.GE.OR P3, PT, R8, UR8, !P0 ;  /* 0x0000000808007c0c */ /* 0x000fe4000c766670 */
[----:B------:R-:W-:Y:S02]  /*01d0*/  PLOP3.LUT P2, PT, P2, P0, PT, 0x80, 0x8 ;  /* 0x000000000008781c */ /* 0x000fe40001741070 */
[----:B------:R-:W-:-:S02]  /*01e0*/  ISETP.GE.OR P3, PT, R2, UR8, P3 ;  /* 0x0000000802007c0c */ /* 0x000fc40009f66670 */
[C---:B------:R-:W-:Y:S02]  /*01f0*/  ISETP.LT.OR P2, PT, R2.reuse, RZ, !P2 ;  /* 0x000000ff0200720c */ /* 0x040fe40005741670 */
[C---:B------:R-:W-:Y:S02]  /*0200*/  ISETP.LT.OR P3, PT, R2.reuse, RZ, P3 ;  /* 0x000000ff0200720c */ /* 0x040fe40001f61670 */
[----:B------:R-:W-:Y:S01]  /*0210*/  ISETP.GE.OR P2, PT, R2, UR8, P2 ;  /* 0x0000000802007c0c */ /* 0x000fe20009746670 */
[----:B-1----:R-:W-:-:S10]  /*0220*/  ULEA UR4, UR5, UR4, 0x18 ;  /* 0x0000000405047291 */ /* 0x002fd4000f8ec0ff */
[----:B0-----:R-:W0:Y:S01]  /*0230*/  @!P3 LDC.64 R10, c[0x0][0x380] ;  /* 0x0000e000ff0abb82 */ /* 0x001e220000000a00 */
[--C-:B------:R-:W-:Y:S01]  /*0240*/  @!P3 IMAD R19, R8, UR8, R3.reuse ;  /* 0x000000080813bc24 */ /* 0x100fe2000f8e0203 */
[----:B------:R-:W-:Y:S02]  /*0250*/  @!P2 IADD3 R16, PT, PT, R0, -0x1, RZ ;  /* 0xffffffff0010a810 */ /* 0x000fe40007ffe0ff */
[----:B------:R-:W-:Y:S01]  /*0260*/  LEA R17, R9, UR4, 0x5 ;  /* 0x0000000409117c11 */ /* 0x000fe2000f8e28ff */
[--C-:B------:R-:W-:Y:S02]  /*0270*/  @!P3 IMAD R19, R19, UR8, R2.reuse ;  /* 0x000000081313bc24 */ /* 0x100fe4000f8e0202 */
[----:B------:R-:W-:Y:S01]  /*0280*/  @!P2 IMAD R5, R16, UR8, R3 ;  /* 0x000000081005ac24 */ /* 0x000fe2000f8e0203 */
[----:B------:R-:W1:Y:S03]  /*0290*/  @!P2 LDC.64 R14, c[0x0][0x380] ;  /* 0x0000e000ff0eab82 */ /* 0x000e660000000a00 */
[----:B------:R-:W-:-:S04]  /*02a0*/  @!P2 IMAD R5, R5, UR8, R2 ;  /* 0x000000080505ac24 */ /* 0x000fc8000f8e0202 */
[----:B-1----:R-:W-:Y:S01]  /*02b0*/  @!P2 IMAD.WIDE R14, R5, 0x4, R14 ;  /* 0x00000004050ea825 */ /* 0x002fe200078e020e */
[----:B------:R-:W-:-:S03]  /*02c0*/  LEA R5, R12, R17, 0x2 ;  /* 0x000000110c057211 */ /* 0x000fc600078e10ff */
[----:B0-----:R-:W-:Y:S01]  /*02d0*/  @!P3 IMAD.WIDE R16, R19, 0x4, R10 ;  /* 0x000000041310b825 */ /* 0x001fe200078e020a */
[----:B------:R0:W5:Y:S01]  /*02e0*/  @!P2 LDG.E R7, desc[UR6][R14.64] ;  /* 0x000000060e07a981 */ /* 0x000162000c1e1900 */
[----:B------:R-:W-:Y:S01]  /*02f0*/  IADD3 R10, PT, PT, R0, 0x2, RZ ;  /* 0x00000002000a7810 */ /* 0x000fe20007ffe0ff */
[----:B------:R-:W-:-:S06]  /*0300*/  UIADD3 UR4, UPT, UPT, UR8, -0x1, URZ ;  /* 0xffffffff08047890 */ /* 0x000fcc000fffe0ff */
[----:B------:R-:W-:-:S04]  /*0310*/  ISETP.GE.AND P2, PT, R0, UR4, PT ;  /* 0x0000000400007c0c */ /* 0x000fc8000bf46270 */
[----:B------:R-:W-:Y:S01]  /*0320*/  ISETP.NE.AND P2, PT, R13, RZ, !P2 ;  /* 0x000000ff0d00720c */ /* 0x000fe20005745270 */
[----:B------:R-:W-:Y:S01]  /*0330*/  BSSY.RECONVERGENT B0, `(.L_x_0) ;  /* 0x0000025000007945 */ /* 0x000fe20003800200 */
[----:B--2---:R1:W-:Y:S01]  /*0340*/  @!P1 STS [R5], R18 ;  /* 0x0000001205009388 */ /* 0x0043e20000000800 */
[----:B------:R-:W-:Y:S01]  /*0350*/  BAR.SYNC.DEFER_BLOCKING 0x0 ;  /* 0x0000000000007b1d */ /* 0x000fe20000010000 */
[----:B------:R-:W-:-:S04]  /*0360*/  ISETP.GE.OR P1, PT, R10, UR8, !P0 ;  /* 0x000000080a007c0c */ /* 0x000fc8000c726670 */
[----:B------:R-:W-:-:S04]  /*0370*/  ISETP.GE.OR P1, PT, R2, UR8, P1 ;  /* 0x0000000802007c0c */ /* 0x000fc80008f26670 */
[----:B------:R-:W-:-:S13]  /*0380*/  ISETP.LT.OR P1, PT, R2, RZ, P1 ;  /* 0x000000ff0200720c */ /* 0x000fda0000f21670 */
[----:B0-----:R-:W0:Y:S01]  /*0390*/  @!P1 LDC.64 R14, c[0x0][0x380] ;  /* 0x0000e000ff0e9b82 */ /* 0x001e220000000a00 */
[----:B------:R1:W5:Y:S07]  /*03a0*/  @!P3 LDG.E R4, desc[UR6][R16.64] ;  /* 0x000000061004b981 */ /* 0x00036e000c1e1900 */
[----:B------:R-:W-:Y:S01]  /*03b0*/  BAR.SYNC.DEFER_BLOCKING 0x0 ;  /* 0x0000000000007b1d */ /* 0x000fe20000010000 */
[----:B------:R-:W-:-:S04]  /*03c0*/  ISETP.GE.AND P3, PT, R6, UR8, PT ;  /* 0x0000000806007c0c */ /* 0x000fc8000bf66270 */
[----:B------:R-:W-:Y:S02]  /*03d0*/  ISETP.GT.U32.AND P3, PT, R6, 0x1, !P3 ;  /* 0x000000010600780c */ /* 0x000fe40005f64070 */
[----:B------:R-:W-:Y:S02]  /*03e0*/  IADD3 R6, PT, PT, R12, -0x7, RZ ;  /* 0xfffffff90c067810 */ /* 0x000fe40007ffe0ff */
[----:B------:R-:W-:Y:S02]  /*03f0*/  ISETP.GT.AND P3, PT, R2, RZ, P3 ;  /* 0x000000ff0200720c */ /* 0x000fe40001f64270 */
[----:B------:R-:W-:Y:S01]  /*0400*/  VIADDMNMX.U32 R6, R9, 0xfffffff9, R6, PT ;  /* 0xfffffff909067846 */ /* 0x000fe20003800006 */
[----:B------:R-:W-:Y:S01]  /*0410*/  @!P1 IMAD R9, R10, UR8, R3 ;  /* 0x000000080a099c24 */ /* 0x000fe2000f8e0203 */
[----:B------:R-:W-:-:S03]  /*0420*/  PLOP3.LUT P2, PT, P2, P3, PT, 0x80, 0x8 ;  /* 0x000000000008781c */ /* 0x000fc60001747070 */
[----:B------:R-:W-:Y:S01]  /*0430*/  @!P1 IMAD R9, R9, UR8, R2 ;  /* 0x0000000809099c24 */ /* 0x000fe2000f8e0202 */
[----:B------:R-:W-:-:S03]  /*0440*/  ISETP.GE.OR P2, PT, R2, UR4, !P2 ;  /* 0x0000000402007c0c */ /* 0x000fc6000d746670 */
[----:B0-----:R-:W-:Y:S01]  /*0450*/  @!P1 IMAD.WIDE R14, R9, 0x4, R14 ;  /* 0x00000004090e9825 */ /* 0x001fe200078e020e */
[----:B------:R-:W-:-:S13]  /*0460*/  ISETP.LT.U32.OR P2, PT, R6, -0x6, P2 ;  /* 0xfffffffa0600780c */ /* 0x000fda0001741470 */
[----:B-1----:R-:W-:Y:S05]  /*0470*/  @P2 BRA `(.L_x_1) ;  /* 0x0000000000402947 */ /* 0x002fea0003800000 */
[----:B------:R-:W-:Y:S01]  /*0480*/  LDS R11, [R5+-0x4] ;  /* 0xfffffc00050b7984 */ /* 0x000fe20000000800 */
[----:B------:R-:W0:Y:S03]  /*0490*/  LDC.64 R12, c[0x0][0x388] ;  /* 0x0000e200ff0c7b82 */ /* 0x000e260000000a00 */
[----:B------:R-:W1:Y:S04]  /*04a0*/  LDS R16, [R5+0x4] ;  /* 0x0000040005107984 */ /* 0x000e680000000800 */
[----:B------:R-:W2:Y:S04]  /*04b0*/  LDS R18, [R5+0x20] ;  /* 0x0000200005127984 */ /* 0x000ea80000000800 */
[----:B------:R-:W3:Y:S04]  /*04c0*/  LDS R20, [R5+-0x20] ;  /* 0xffffe00005147984 */ /* 0x000ee80000000800 */
[----:B------:R-:W4:Y:S01]  /*04d0*/  LDS R9, [R5] ;  /* 0x0000000005097984 */ /* 0x000f220000000800 */
[----:B-1----:R-:W-:-:S04]  /*04e0*/  FADD R11, R11, R16 ;  /* 0x000000100b0b7221 */ /* 0x002fc80000000000 */
[----:B--2---:R-:W-:-:S04]  /*04f0*/  FADD R11, R11, R18 ;  /* 0x000000120b0b7221 */ /* 0x004fc80000000000 */
[----:B---3--:R-:W-:Y:S01]  /*0500*/  FADD R20, R11, R20 ;  /* 0x000000140b147221 */ /* 0x008fe20000000000 */
[----:B------:R-:W-:-:S03]  /*0510*/  IMAD R11, R0, UR8, R3 ;  /* 0x00000008000b7c24 */ /* 0x000fc6000f8e0203 */
[----:B-----5:R-:W-:Y:S01]  /*0520*/  FADD R7, R7, R20 ;  /* 0x0000001407077221 */ /* 0x020fe20000000000 */
[----:B------:R-:W-:-:S03]  /*0530*/  IMAD R11, R11, UR8, R2 ;  /* 0x000000080b0b7c24 */ /* 0x000fc6000f8e0202 */
[----:B------:R-:W-:Y:S01]  /*0540*/  FADD R16, R4, R7 ;  /* 0x0000000704107221 */ /* 0x000fe20000000000 */
[----:B0-----:R-:W-:-:S04]  /*0550*/  IMAD.WIDE R12, R11, 0x4, R12 ;  /* 0x000000040b0c7825 */ /* 0x001fc800078e020c */
[----:B----4-:R-:W-:-:S05]  /*0560*/  FFMA R9, R16, 2, R9 ;  /* 0x4000000010097823 */ /* 0x010fca0000000009 */
[----:B------:R0:W-:Y:S02]  /*0570*/  STG.E desc[UR6][R12.64], R9 ;  /* 0x000000090c007986 */ /* 0x0001e4000c101906 */
.L_x_1:
[----:B------:R-:W-:Y:S05]  /*0580*/  BSYNC.RECONVERGENT B0 ;  /* 0x0000000000007941 */ /* 0x000fea0003800200 */
.L_x_0:
[----:B------:R-:W-:Y:S01]  /*0590*/  BAR.SYNC.DEFER_BLOCKING 0x0 ;  /* 0x0000000000007b1d */ /* 0x000fe20000010000 */
[----:B0-----:R-:W-:-:S05]  /*05a0*/  IADD3 R12, PT, PT, R0, 0x3, RZ ;  /* 0x00000003000c7810 */ /* 0x001fca0007ffe0ff */
[----:B-----5:R-:W0:Y:S04]  /*05b0*/  LDS R7, [R5] ;  /* 0x0000000005077984 */ /* 0x020e280000000800 */
[----:B------:R1:W-:Y:S04]  /*05c0*/  STS [R5], R4 ;  /* 0x0000000405007388 */ /* 0x0003e80000000800 */
[----:B-1----:R1:W5:Y:S01]  /*05d0*/  @!P1 LDG.E R4, desc[UR6][R14.64] ;  /* 0x000000060e049981 */ /* 0x002362000c1e1900 */
[----:B------:R-:W-:Y:S01]  /*05e0*/  BAR.SYNC.DEFER_BLOCKING 0x0 ;  /* 0x0000000000007b1d */ /* 0x000fe20000010000 */
[----:B------:R-:W-:-:S02]  /*05f0*/  ISETP.GE.OR P1, PT, R12, UR8, !P0 ;  /* 0x000000080c007c0c */ /* 0x000fc4000c726670 */
[----:B------:R-:W-:Y:S02]  /*0600*/  ISETP.GE.OR P2, PT, R8, UR4, !P3 ;  /* 0x0000000408007c0c */ /* 0x000fe4000df46670 */
[C---:B------:R-:W-:Y:S01]  /*0610*/  ISETP.GE.OR P1, PT, R2.reuse, UR8, P1 ;  /* 0x0000000802007c0c */ /* 0x040fe20008f26670 */
[----:B------:R-:W-:Y:S01]  /*0620*/  BSSY.RECONVERGENT B0, `(.L_x_2) ;  /* 0x0000019000007945 */ /* 0x000fe20003800200 */
[C---:B------:R-:W-:Y:S02]  /*0630*/  ISETP.GE.OR P2, PT, R2.reuse, UR4, P2 ;  /* 0x0000000402007c0c */ /* 0x040fe40009746670 */
[----:B------:R-:W-:Y:S02]  /*0640*/  ISETP.LT.OR P1, PT, R2, RZ, P1 ;  /* 0x000000ff0200720c */ /* 0x000fe40000f21670 */
[----:B------:R-:W-:-:S11]  /*0650*/  ISETP.LT.U32.OR P2, PT, R6, -0x6, P2 ;  /* 0xfffffffa0600780c */ /* 0x000fd60001741470 */
[----:B------:R-:W1:Y:S01]  /*0660*/  @!P1 LDC.64 R16, c[0x0][0x380] ;  /* 0x0000e000ff109b82 */ /* 0x000e620000000a00 */
[----:B------:R-:W-:-:S04]  /*0670*/  @!P1 IMAD R9, R12, UR8, R3 ;  /* 0x000000080c099c24 */ /* 0x000fc8000f8e0203 */
[----:B------:R-:W-:-:S04]  /*0680*/  @!P1 IMAD R9, R9, UR8, R2 ;  /* 0x0000000809099c24 */ /* 0x000fc8000f8e0202 */
[----:B-1----:R-:W-:Y:S01]  /*0690*/  @!P1 IMAD.WIDE R14, R9, 0x4, R16 ;  /* 0x00000004090e9825 */ /* 0x002fe200078e0210 */
[----:B0-----:R-:W-:Y:S06]  /*06a0*/  @P2 BRA `(.L_x_3) ;  /* 0x0000000000402947 */ /* 0x001fec0003800000 */
        /* <DEDUP_REMOVED lines=10> */
[----:B------:R-:W-:Y:S01]  /*0750*/  FADD R7, R7, R22 ;  /* 0x0000001607077221 */ /* 0x000fe20000000000 */
[----:B------:R-:W-:-:S03]  /*0760*/  IMAD R11, R11, UR8, R2 ;  /* 0x000000080b0b7c24 */ /* 0x000fc6000f8e0202 */
[----:B-----5:R-:W-:Y:S01]  /*0770*/  FADD R8, R4, R7 ;  /* 0x0000000704087221 */ /* 0x020fe20000000000 */
[----:B0-----:R-:W-:-:S04]  /*0780*/  IMAD.WIDE R16, R11, 0x4, R16 ;  /* 0x000000040b107825 */ /* 0x001fc800078e0210 */
[----:B----4-:R-:W-:-:S05]  /*0790*/  FFMA R9, R8, 2, R9 ;  /* 0x4000000008097823 */ /* 0x010fca0000000009 */
[----:B------:R0:W-:Y:S02]  /*07a0*/  STG.E desc[UR6][R16.64], R9 ;  /* 0x0000000910007986 */ /* 0x0001e4000c101906 */
.L_x_3:
[----:B------:R-:W-:Y:S05]  /*07b0*/  BSYNC.RECONVERGENT B0 ;  /* 0x0000000000007941 */ /* 0x000fea0003800200 */
.L_x_2:
[----:B------:R-:W-:Y:S01]  /*07c0*/  BAR.SYNC.DEFER_BLOCKING 0x0 ;  /* 0x0000000000007b1d */ /* 0x000fe20000010000 */
[----:B------:R-:W-:-:S05]  /*07d0*/  IADD3 R8, PT, PT, R0, 0x4, RZ ;  /* 0x0000000400087810 */ /* 0x000fca0007ffe0ff */
[----:B------:R-:W1:Y:S04]  /*07e0*/  LDS R7, [R5] ;  /* 0x0000000005077984 */ /* 0x000e680000000800 */
[----:B-----5:R2:W-:Y:S04]  /*07f0*/  STS [R5], R4 ;  /* 0x0000000405007388 */ /* 0x0205e80000000800 */
[----:B--2---:R2:W5:Y:S01]  /*0800*/  @!P1 LDG.E R4, desc[UR6][R14.64] ;  /* 0x000000060e049981 */ /* 0x004562000c1e1900 */
        /* <DEDUP_REMOVED lines=8> */
[----:B0-----:R-:W2:Y:S01]  /*0890*/  @!P1 LDC.64 R16, c[0x0][0x380] ;  /* 0x0000e000ff109b82 */ /* 0x001ea20000000a00 */
[----:B------:R-:W-:-:S04]  /*08a0*/  @!P1 IMAD R9, R8, UR8, R3 ;  /* 0x0000000808099c24 */ /* 0x000fc8000f8e0203 */
[----:B------:R-:W-:-:S04]  /*08b0*/  @!P1 IMAD R9, R9, UR8, R2 ;  /* 0x0000000809099c24 */ /* 0x000fc8000f8e0202 */
[----:B--2---:R-:W-:Y:S01]  /*08c0*/  @!P1 IMAD.WIDE R14, R9, 0x4, R16 ;  /* 0x00000004090e9825 */ /* 0x004fe200078e0210 */
[----:B-1----:R-:W-:Y:S06]  /*08d0*/  @P2 BRA `(.L_x_5) ;  /* 0x0000000000402947 */ /* 0x002fec0003800000 */
        /* <DEDUP_REMOVED lines=16> */
.L_x_5:
[----:B------:R-:W-:Y:S05]  /*09e0*/  BSYNC.RECONVERGENT B0 ;  /* 0x0000000000007941 */ /* 0x000fea0003800200 */
.L_x_4:
        /* <DEDUP_REMOVED lines=34> */
.L_x_7:
[----:B------:R-:W-:Y:S05]  /*0c10*/  BSYNC.RECONVERGENT B0 ;  /* 0x0000000000007941 */ /* 0x000fea0003800200 */
.L_x_6:
[----:B------:R-:W-:Y:S01]  /*0c20*/  BAR.SYNC.DEFER_BLOCKING 0x0 ;  /* 0x0000000000007b1d */ /* 0x000fe20000010000 */
[----:B------:R-:W-:-:S04]  /*0c30*/  IADD3 R0, PT, PT, R0, 0x6, RZ ;  /* 0x0000000600007810 */ /* 0x000fc80007ffe0ff */
[----:B------:R-:W-:-:S04]  /*0c40*/  ISETP.GE.OR P0, PT, R0, UR8, !P0 ;  /* 0x0000000800007c0c */ /* 0x000fc8000c706670 */
[----:B------:R-:W-:-:S04]  /*0c50*/  ISETP.GE.OR P0, PT, R2, UR8, P0 ;  /* 0x0000000802007c0c */ /* 0x000fc80008706670 */
[----:B------:R-:W-:Y:S01]  /*0c60*/  ISETP.LT.OR P0, PT, R2, RZ, P0 ;  /* 0x000000ff0200720c */ /* 0x000fe20000701670 */
[----:B------:R-:W1:-:S12]  /*0c70*/  LDS R7, [R5] ;  /* 0x0000000005077984 */ /* 0x000e580000000800 */
[----:B------:R-:W2:Y:S01]  /*0c80*/  @!P0 LDC.64 R12, c[0x0][0x380] ;  /* 0x0000e000ff0c8b82 */ /* 0x000ea20000000a00 */
[----:B-----5:R3:W-:Y:S04]  /*0c90*/  STS [R5], R4 ;  /* 0x0000000405007388 */ /* 0x0207e80000000800 */
[----:B---3--:R3:W5:Y:S03]  /*0ca0*/  @!P1 LDG.E R4, desc[UR6][R14.64] ;  /* 0x000000060e049981 */ /* 0x008766000c1e1900 */
[----:B------:R-:W-:Y:S01]  /*0cb0*/  BAR.SYNC.DEFER_BLOCKING 0x0 ;  /* 0x0000000000007b1d */ /* 0x000fe20000010000 */
[----:B------:R-:W-:Y:S01]  /*0cc0*/  ISETP.GE.OR P1, PT, R8, UR4, !P3 ;  /* 0x0000000408007c0c */ /* 0x000fe2000df26670 */
[----:B0-----:R-:W-:-:S03]  /*0cd0*/  @!P0 IMAD R9, R0, UR8, R3 ;  /* 0x0000000800098c24 */ /* 0x001fc6000f8e0203 */
[----:B------:R-:W-:Y:S01]  /*0ce0*/  ISETP.GE.OR P1, PT, R2, UR4, P1 ;  /* 0x0000000402007c0c */ /* 0x000fe20008f26670 */
[----:B------:R-:W-:Y:S01]  /*0cf0*/  @!P0 IMAD R9, R9, UR8, R2 ;  /* 0x0000000809098c24 */ /* 0x000fe2000f8e0202 */
[----:B------:R-:W-:Y:S02]  /*0d00*/  BSSY.RECONVERGENT B0, `(.L_x_8) ;  /* 0x0000014000007945 */ /* 0x000fe40003800200 */
[----:B------:R-:W-:Y:S01]  /*0d10*/  ISETP.LT.U32.OR P1, PT, R6, -0x6, P1 ;  /* 0xfffffffa0600780c */ /* 0x000fe20000f21470 */
[----:B--2---:R-:W-:-:S12]  /*0d20*/  @!P0 IMAD.WIDE R12, R9, 0x4, R12 ;  /* 0x00000004090c8825 */ /* 0x004fd800078e020c */
[----:B-1-3--:R-:W-:Y:S05]  /*0d30*/  @P1 BRA `(.L_x_9) ;  /* 0x0000000000401947 */ /* 0x00afea0003800000 */
        /* <DEDUP_REMOVED lines=16> */
.L_x_9:
[----:B------:R-:W-:Y:S05]  /*0e40*/  BSYNC.RECONVERGENT B0 ;  /* 0x0000000000007941 */ /* 0x000fea0003800200 */
.L_x_8:
[----:B------:R-:W-:Y:S01]  /*0e50*/  BAR.SYNC.DEFER_BLOCKING 0x0 ;  /* 0x0000000000007b1d */ /* 0x000fe20000010000 */
[----:B------:R-:W-:-:S04]  /*0e60*/  ISETP.GE.OR P3, PT, R10, UR4, !P3 ;  /* 0x000000040a007c0c */ /* 0x000fc8000df66670 */
[----:B------:R-:W-:-:S04]  /*0e70*/  ISETP.GE.OR P3, PT, R2, UR4, P3 ;  /* 0x0000000402007c0c */ /* 0x000fc80009f66670 */
[----:B------:R-:W-:Y:S01]  /*0e80*/  ISETP.LT.U32.OR P3, PT, R6, -0x6, P3 ;  /* 0xfffffffa0600780c */ /* 0x000fe20001f61470 */
[----:B------:R-:W-:Y:S01]  /*0e90*/  BSSY.RECONVERGENT B0, `(.L_x_10) ;  /* 0x0000016000007945 */ /* 0x000fe20003800200 */
[----:B------:R-:W1:Y:S04]  /*0ea0*/  LDS R0, [R5] ;  /* 0x0000000005007984 */ /* 0x000e680000000800 */
[----:B-----5:R2:W-:Y:S04]  /*0eb0*/  STS [R5], R4 ;  /* 0x0000000405007388 */ /* 0x0205e80000000800 */
[----:B--2---:R2:W5:Y:S01]  /*0ec0*/  @!P0 LDG.E R4, desc[UR6][R12.64] ;  /* 0x000000060c048981 */ /* 0x004562000c1e1900 */
[----:B------:R-:W-:Y:S06]  /*0ed0*/  BAR.SYNC.DEFER_BLOCKING 0x0 ;  /* 0x0000000000007b1d */ /* 0x000fec0000010000 */
[----:B------:R-:W-:Y:S05]  /*0ee0*/  @P3 BRA `(.L_x_11) ;  /* 0x0000000000403947 */ /* 0x000fea0003800000 */
[----:B------:R-:W-:Y:S01]  /*0ef0*/  LDS R9, [R5+-0x4] ;  /* 0xfffffc0005097984 */ /* 0x000fe20000000800 */
[----:B0-----:R-:W0:Y:S01]  /*0f00*/  LDC.64 R6, c[0x0][0x388] ;  /* 0x0000e200ff067b82 */ /* 0x001e220000000a00 */
[----:B------:R-:W-:Y:S02]  /*0f10*/  IMAD R3, R10, UR8, R3 ;  /* 0x000000080a037c24 */ /* 0x000fe4000f8e0203 */
[----:B--2---:R-:W2:Y:S02]  /*0f20*/  LDS R12, [R5+0x4] ;  /* 0x00000400050c7984 */ /* 0x004ea40000000800 */
[----:B------:R-:W-:Y:S02]  /*0f30*/  IMAD R3, R3, UR8, R2 ;  /* 0x0000000803037c24 */ /* 0x000fe4000f8e0202 */
[----:B------:R-:W3:Y:S04]  /*0f40*/  LDS R14, [R5+0x20] ;  /* 0x00002000050e7984 */ /* 0x000ee80000000800 */
[----:B------:R-:W4:Y:S04]  /*0f50*/  LDS R16, [R5+-0x20] ;  /* 0xffffe00005107984 */ /* 0x000f280000000800 */
[----:B------:R-:W1:Y:S01]  /*0f60*/  LDS R8, [R5] ;  /* 0x0000000005087984 */ /* 0x000e620000000800 */
[----:B0-----:R-:W-:-:S04]  /*0f70*/  IMAD.WIDE R6, R3, 0x4, R6 ;  /* 0x0000000403067825 */ /* 0x001fc800078e0206 */
[----:B--2---:R-:W-:-:S04]  /*0f80*/  FADD R9, R9, R12 ;  /* 0x0000000c09097221 */ /* 0x004fc80000000000 */
[----:B---3--:R-:W-:-:S04]  /*0f90*/  FADD R9, R9, R14 ;  /* 0x0000000e09097221 */ /* 0x008fc80000000000 */
[----:B----4-:R-:W-:-:S04]  /*0fa0*/  FADD R9, R9, R16 ;  /* 0x0000001009097221 */ /* 0x010fc80000000000 */
[----:B-1----:R-:W-:-:S04]  /*0fb0*/  FADD R9, R0, R9 ;  /* 0x0000000900097221 */ /* 0x002fc80000000000 */
[----:B-----5:R-:W-:-:S04]  /*0fc0*/  FADD R9, R9, R4 ;  /* 0x0000000409097221 */ /* 0x020fc80000000000 */
[----:B------:R-:W-:-:S05]  /*0fd0*/  FFMA R9, R9, 2, R8 ;  /* 0x4000000009097823 */ /* 0x000fca0000000008 */
[----:B------:R3:W-:Y:S02]  /*0fe0*/  STG.E desc[UR6][R6.64], R9 ;  /* 0x0000000906007986 */ /* 0x0007e4000c101906 */
.L_x_11:
[----:B------:R-:W-:Y:S05]  /*0ff0*/  BSYNC.RECONVERGENT B0 ;  /* 0x0000000000007941 */ /* 0x000fea0003800200 */
.L_x_10:
[----:B------:R-:W-:Y:S06]  /*1000*/  BAR.SYNC.DEFER_BLOCKING 0x0 ;  /* 0x0000000000007b1d */ /* 0x000fec0000010000 */
[----:B-----5:R-:W-:Y:S01]  /*1010*/  STS [R5], R4 ;  /* 0x0000000405007388 */ /* 0x020fe20000000800 */
[----:B------:R-:W-:Y:S05]  /*1020*/  EXIT ;  /* 0x000000000000794d */ /* 0x000fea0003800000 */
.L_x_12:
[----:B------:R-:W-:-:S00]  /*1030*/  BRA `(.L_x_12) ;  /* 0xfffffffc00fc7947 */ /* 0x000fc0000383ffff */
[----:B------:R-:W-:-:S00]  /*1040*/  NOP ;  /* 0x0000000000007918 */ /* 0x000fc00000000000 */
        /* <DEDUP_REMOVED lines=11> */
.L_x_13:


//--------------------- .nv.shared._Z14stencil_kernelPfS_i --------------------------
	.section	.nv.shared._Z14stencil_kernelPfS_i,"aw",@nobits
	.sectionflags	@""
	.align	4
.nv.shared._Z14stencil_kernelPfS_i:
	.zero		1280


//--------------------- .nv.shared.reserved.0     --------------------------
	.section	.nv.shared.reserved.0,"aw",@nobits
	.weak		__nv_reservedSMEM_offset_0_alias
	.size		__nv_reservedSMEM_offset_0_alias, 0, 64
	.other		__nv_reservedSMEM_offset_0_alias,@"STO_CUDA_RESERVED_SHARED STV_DEFAULT"
__nv_reservedSMEM_offset_0_alias:
	.zero		0
	.zero		64


//--------------------- .nv.constant0._Z14stencil_kernelPfS_i --------------------------
	.section	.nv.constant0._Z14stencil_kernelPfS_i,"a",@progbits
	.sectionflags	@""
	.align	4
.nv.constant0._Z14stencil_kernelPfS_i:
	.zero		916


//--------------------- SYMBOLS --------------------------

	.type		.nv.reservedSmem.offset0,@object
	.size		.nv.reservedSmem.offset0,0x4
	.type		.nv.reservedSmem.cap,@object
	.size		.nv.reservedSmem.cap,0x4
